//
// Generated by NVIDIA NVVM Compiler
//
// Compiler Build ID: CL-36424714
// Cuda compilation tools, release 13.0, V13.0.88
// Based on NVVM 20.0.0
//

.version 9.0
.target sm_100
.address_size 64

	// .globl	_Z11mul_vectorsPdS_S_i

.visible .entry _Z11mul_vectorsPdS_S_i(
	.param .u64 .ptr .align 1 _Z11mul_vectorsPdS_S_i_param_0,
	.param .u64 .ptr .align 1 _Z11mul_vectorsPdS_S_i_param_1,
	.param .u64 .ptr .align 1 _Z11mul_vectorsPdS_S_i_param_2,
	.param .u32 _Z11mul_vectorsPdS_S_i_param_3
)
{
	.reg .pred 	%p<2>;
	.reg .b32 	%r<6>;
	.reg .b64 	%rd<11>;
	.reg .b64 	%fd<4>;

	ld.param.u64 	%rd1, [_Z11mul_vectorsPdS_S_i_param_0];
	ld.param.u64 	%rd2, [_Z11mul_vectorsPdS_S_i_param_1];
	ld.param.u64 	%rd3, [_Z11mul_vectorsPdS_S_i_param_2];
	ld.param.u32 	%r2, [_Z11mul_vectorsPdS_S_i_param_3];
	mov.u32 	%r3, %ctaid.x;
	mov.u32 	%r4, %ntid.x;
	mov.u32 	%r5, %tid.x;
	mad.lo.s32 	%r1, %r3, %r4, %r5;
	setp.ge.s32 	%p1, %r1, %r2;
	@%p1 bra 	$L__BB0_2;
	cvta.to.global.u64 	%rd4, %rd1;
	cvta.to.global.u64 	%rd5, %rd2;
	cvta.to.global.u64 	%rd6, %rd3;
	mul.wide.s32 	%rd7, %r1, 8;
	add.s64 	%rd8, %rd4, %rd7;
	ld.global.f64 	%fd1, [%rd8];
	add.s64 	%rd9, %rd5, %rd7;
	ld.global.f64 	%fd2, [%rd9];
	mul.f64 	%fd3, %fd1, %fd2;
	add.s64 	%rd10, %rd6, %rd7;
	st.global.f64 	[%rd10], %fd3;
$L__BB0_2:
	ret;

}


// ===== COMPILED SASS (sm_100) =====

	.target	sm_100

	.elftype	@"ET_EXEC"


//--------------------- .note.nv.tkinfo           --------------------------
	.section	.note.nv.tkinfo,"",@"SHT_NOTE"
	.sectionflags	@"SHF_NOTE_NV_TKINFO"
	.tkinfo
        /*0018*/ 	.word	0x00000002
        /*0030*/ 	.string	""
        /*0030*/ 	.string	"ptxas"
        /*0030*/ 	.string	"Cuda compilation tools, release 13.0, V13.0.88"
        /*0030*/ 	.string	"Build cuda_13.0.r13.0/compiler.36424714_0"
        /*0030*/ 	.string	"-arch sm_100 -m 64 "



//--------------------- .note.nv.cuinfo           --------------------------
	.section	.note.nv.cuinfo,"",@"SHT_NOTE"
	.sectionflags	@"SHF_NOTE_NV_CUINFO"
        /*0018*/ 	.short	0x0002
        /*001a*/ 	.short	0x0064
        /*001c*/ 	.short	0x0082
	.zero		2


//--------------------- .nv.info                  --------------------------
	.section	.nv.info,"",@"SHT_CUDA_INFO"
	.align	4


	//----- nvinfo : EIATTR_REGCOUNT
	.align		4
        /*0000*/ 	.byte	0x04, 0x2f
        /*0002*/ 	.short	(.L_1 - .L_0)
	.align		4
.L_0:
        /*0004*/ 	.word	index@(_Z11mul_vectorsPdS_S_i)
        /*0008*/ 	.word	0x0000000e


	//----- nvinfo : EIATTR_FRAME_SIZE
	.align		4
.L_1:
        /*000c*/ 	.byte	0x04, 0x11
        /*000e*/ 	.short	(.L_3 - .L_2)
	.align		4
.L_2:
        /*0010*/ 	.word	index@(_Z11mul_vectorsPdS_S_i)
        /*0014*/ 	.word	0x00000000


	//----- nvinfo : EIATTR_MIN_STACK_SIZE
	.align		4
.L_3:
        /*0018*/ 	.byte	0x04, 0x12
        /*001a*/ 	.short	(.L_5 - .L_4)
	.align		4
.L_4:
        /*001c*/ 	.word	index@(_Z11mul_vectorsPdS_S_i)
        /*0020*/ 	.word	0x00000000
.L_5:


//--------------------- .nv.compat                --------------------------
	.section	.nv.compat,"",@"SHT_CUDA_COMPAT_INFO"
	.align	4
        /*0000*/ 	.byte	0x02, 0x09, 0x00, 0x00, 0x02, 0x02, 0x01, 0x00, 0x02, 0x05, 0x05, 0x00, 0x03, 0x07, 0x01, 0x01
        /*0010*/ 	.byte	0x02, 0x03, 0x00, 0x00, 0x02, 0x06, 0x01, 0x00, 0x04, 0x0b, 0x08, 0x00, 0x01, 0x00, 0x00, 0x00
        /*0020*/ 	.byte	0x00, 0x00, 0x00, 0x00


//--------------------- .nv.info._Z11mul_vectorsPdS_S_i --------------------------
	.section	.nv.info._Z11mul_vectorsPdS_S_i,"",@"SHT_CUDA_INFO"
	.sectionflags	@""
	.align	4


	//----- nvinfo : EIATTR_CUDA_API_VERSION
	.align		4
        /*0000*/ 	.byte	0x04, 0x37
        /*0002*/ 	.short	(.L_7 - .L_6)
.L_6:
        /*0004*/ 	.word	0x00000082


	//----- nvinfo : EIATTR_KPARAM_INFO
	.align		4
.L_7:
        /*0008*/ 	.byte	0x04, 0x17
        /*000a*/ 	.short	(.L_9 - .L_8)
.L_8:
        /*000c*/ 	.word	0x00000000
        /*0010*/ 	.short	0x0003
        /*0012*/ 	.short	0x0018
        /*0014*/ 	.byte	0x00, 0xf0, 0x11, 0x00


	//----- nvinfo : EIATTR_KPARAM_INFO
	.align		4
.L_9:
        /*0018*/ 	.byte	0x04, 0x17
        /*001a*/ 	.short	(.L_11 - .L_10)
.L_10:
        /*001c*/ 	.word	0x00000000
        /*0020*/ 	.short	0x0002
        /*0022*/ 	.short	0x0010
        /*0024*/ 	.byte	0x00, 0xf5, 0x21, 0x00


	//----- nvinfo : EIATTR_KPARAM_INFO
	.align		4
.L_11:
        /*0028*/ 	.byte	0x04, 0x17
        /*002a*/ 	.short	(.L_13 - .L_12)
.L_12:
        /*002c*/ 	.word	0x00000000
        /*0030*/ 	.short	0x0001
        /*0032*/ 	.short	0x0008
        /*0034*/ 	.byte	0x00, 0xf5, 0x21, 0x00


	//----- nvinfo : EIATTR_KPARAM_INFO
	.align		4
.L_13:
        /*0038*/ 	.byte	0x04, 0x17
        /*003a*/ 	.short	(.L_15 - .L_14)
.L_14:
        /*003c*/ 	.word	0x00000000
        /*0040*/ 	.short	0x0000
        /*0042*/ 	.short	0x0000
        /*0044*/ 	.byte	0x00, 0xf5, 0x21, 0x00


	//----- nvinfo : EIATTR_SPARSE_MMA_MASK
	.align		4
.L_15:
        /*0048*/ 	.byte	0x03, 0x50
        /*004a*/ 	.short	0x0000


	//----- nvinfo : EIATTR_MAXREG_COUNT
	.align		4
        /*004c*/ 	.byte	0x03, 0x1b
        /*004e*/ 	.short	0x00ff


	//----- nvinfo : EIATTR_MERCURY_ISA_VERSION
	.align		4
        /*0050*/ 	.byte	0x03, 0x5f
        /*0052*/ 	.short	0x0101


	//----- nvinfo : EIATTR_VRC_CTA_INIT_COUNT
	.align		4
        /*0054*/ 	.byte	0x02, 0x4a
	.zero		1
	.zero		1


	//----- nvinfo : EIATTR_EXIT_INSTR_OFFSETS
	.align		4
        /*0058*/ 	.byte	0x04, 0x1c
        /*005a*/ 	.short	(.L_17 - .L_16)


	//   ....[0]....
.L_16:
        /*005c*/ 	.word	0x00000070


	//   ....[1]....
        /*0060*/ 	.word	0x00000130


	//----- nvinfo : EIATTR_CBANK_PARAM_SIZE
	.align		4
.L_17:
        /*0064*/ 	.byte	0x03, 0x19
        /*0066*/ 	.short	0x001c


	//----- nvinfo : EIATTR_PARAM_CBANK
	.align		4
        /*0068*/ 	.byte	0x04, 0x0a
        /*006a*/ 	.short	(.L_19 - .L_18)
	.align		4
.L_18:
        /*006c*/ 	.word	index@(.nv.constant0._Z11mul_vectorsPdS_S_i)
        /*0070*/ 	.short	0x0380
        /*0072*/ 	.short	0x001c


	//----- nvinfo : EIATTR_SW_WAR
	.align		4
.L_19:
        /*0074*/ 	.byte	0x04, 0x36
        /*0076*/ 	.short	(.L_21 - .L_20)
.L_20:
        /*0078*/ 	.word	0x00000008
.L_21:


//--------------------- .nv.callgraph             --------------------------
	.section	.nv.callgraph,"",@"SHT_CUDA_CALLGRAPH"
	.align	4
	.sectionentsize	8
	.align		4
        /*0000*/ 	.word	0x00000000
	.align		4
        /*0004*/ 	.word	0xffffffff
	.align		4
        /*0008*/ 	.word	0x00000000
	.align		4
        /*000c*/ 	.word	0xfffffffe
	.align		4
        /*0010*/ 	.word	0x00000000
	.align		4
        /*0014*/ 	.word	0xfffffffd
	.align		4
        /*0018*/ 	.word	0x00000000
	.align		4
        /*001c*/ 	.word	0xfffffffc


//--------------------- .text._Z11mul_vectorsPdS_S_i --------------------------
	.section	.text._Z11mul_vectorsPdS_S_i,"ax",@progbits
	.align	128
        .global         _Z11mul_vectorsPdS_S_i
        .type           _Z11mul_vectorsPdS_S_i,@function
        .size           _Z11mul_vectorsPdS_S_i,(.L_x_1 - _Z11mul_vectorsPdS_S_i)
        .other          _Z11mul_vectorsPdS_S_i,@"STO_CUDA_ENTRY STV_DEFAULT"
_Z11mul_vectorsPdS_S_i:
.text._Z11mul_vectorsPdS_S_i:
[----:B------:R-:W-:Y:S01]  /*0000*/  LDC R1, c[0x0][0x37c] ;  /* 0x0000df00ff017b82 */ /* 0x000fe20000000800 */
[----:B------:R-:W0:Y:S07]  /*0010*/  S2R R0, SR_TID.X ;  /* 0x0000000000007919 */ /* 0x000e2e0000002100 */
[----:B------:R-:W0:Y:S01]  /*0020*/  S2UR UR4, SR_CTAID.X ;  /* 0x00000000000479c3 */ /* 0x000e220000002500 */
[----:B------:R-:W1:Y:S07]  /*0030*/  LDCU UR5, c[0x0][0x398] ;  /* 0x00007300ff0577ac */ /* 0x000e6e0008000800 */
[----:B------:R-:W0:Y:S02]  /*0040*/  LDC R11, c[0x0][0x360] ;  /* 0x0000d800ff0b7b82 */ /* 0x000e240000000800 */
[----:B0-----:R-:W-:-:S05]  /*0050*/  IMAD R11, R11, UR4, R0 ;  /* 0x000000040b0b7c24 */ /* 0x001fca000f8e0200 */
[----:B-1----:R-:W-:-:S13]  /*0060*/  ISETP.GE.AND P0, PT, R11, UR5, PT ;  /* 0x000000050b007c0c */ /* 0x002fda000bf06270 */
[----:B------:R-:W-:Y:S05]  /*0070*/  @P0 EXIT ;  /* 0x000000000000094d */ /* 0x000fea0003800000 */
[----:B------:R-:W0:Y:S01]  /*0080*/  LDC.64 R2, c[0x0][0x380] ;  /* 0x0000e000ff027b82 */ /* 0x000e220000000a00 */
[----:B------:R-:W1:Y:S07]  /*0090*/  LDCU.64 UR4, c[0x0][0x358] ;  /* 0x00006b00ff0477ac */ /* 0x000e6e0008000a00 */
[----:B------:R-:W2:Y:S08]  /*00a0*/  LDC.64 R4, c[0x0][0x388] ;  /* 0x0000e200ff047b82 */ /* 0x000eb00000000a00 */
[----:B------:R-:W3:Y:S01]  /*00b0*/  LDC.64 R8, c[0x0][0x390] ;  /* 0x0000e400ff087b82 */ /* 0x000ee20000000a00 */
[----:B0-----:R-:W-:-:S06]  /*00c0*/  IMAD.WIDE R2, R11, 0x8, R2 ;  /* 0x000000080b027825 */ /* 0x001fcc00078e0202 */
[----:B-1----:R-:W4:Y:S01]  /*00d0*/  LDG.E.64 R2, desc[UR4][R2.64] ;  /* 0x0000000402027981 */ /* 0x002f22000c1e1b00 */
[----:B--2---:R-:W-:-:S06]  /*00e0*/  IMAD.WIDE R4, R11, 0x8, R4 ;  /* 0x000000080b047825 */ /* 0x004fcc00078e0204 */
[----:B------:R-:W4:Y:S01]  /*00f0*/  LDG.E.64 R4, desc[UR4][R4.64] ;  /* 0x0000000404047981 */ /* 0x000f22000c1e1b00 */
[----:B---3--:R-:W-:Y:S01]  /*0100*/  IMAD.WIDE R8, R11, 0x8, R8 ;  /* 0x000000080b087825 */ /* 0x008fe200078e0208 */
[----:B----4-:R-:W-:-:S07]  /*0110*/  DMUL R6, R2, R4 ;  /* 0x0000000402067228 */ /* 0x010fce0000000000 */
[----:B------:R-:W-:Y:S01]  /*0120*/  STG.E.64 desc[UR4][R8.64], R6 ;  /* 0x0000000608007986 */ /* 0x000fe2000c101b04 */
[----:B------:R-:W-:Y:S05]  /*0130*/  EXIT ;  /* 0x000000000000794d */ /* 0x000fea0003800000 */
.L_x_0:
[----:B------:R-:W-:-:S00]  /*0140*/  BRA `(.L_x_0) ;  /* 0xfffffffc00fc7947 */ /* 0x000fc0000383ffff */
[----:B------:R-:W-:-:S00]  /*0150*/  NOP ;  /* 0x0000000000007918 */ /* 0x000fc00000000000 */
        /* <DEDUP_REMOVED lines=10> */
.L_x_1:


//--------------------- .nv.shared.reserved.0     --------------------------
	.section	.nv.shared.reserved.0,"aw",@nobits
	.weak		__nv_reservedSMEM_offset_0_alias
	.size		__nv_reservedSMEM_offset_0_alias, 0, 64
	.other		__nv_reservedSMEM_offset_0_alias,@"STO_CUDA_RESERVED_SHARED STV_DEFAULT"
__nv_reservedSMEM_offset_0_alias:
	.zero		0
	.zero		64


//--------------------- .nv.constant0._Z11mul_vectorsPdS_S_i --------------------------
	.section	.nv.constant0._Z11mul_vectorsPdS_S_i,"a",@progbits
	.sectionflags	@""
	.align	4
.nv.constant0._Z11mul_vectorsPdS_S_i:
	.zero		924


//--------------------- SYMBOLS --------------------------

	.type		.nv.reservedSmem.offset0,@object
	.size		.nv.reservedSmem.offset0,0x4
